//
// Generated by NVIDIA NVVM Compiler
//
// Compiler Build ID: CL-36424714
// Cuda compilation tools, release 13.0, V13.0.88
// Based on NVVM 20.0.0
//

.version 9.0
.target sm_100
.address_size 64

	// .globl	_Z15julMandelKerneliiiPh

.visible .entry _Z15julMandelKerneliiiPh(
	.param .u32 _Z15julMandelKerneliiiPh_param_0,
	.param .u32 _Z15julMandelKerneliiiPh_param_1,
	.param .u32 _Z15julMandelKerneliiiPh_param_2,
	.param .u64 .ptr .align 1 _Z15julMandelKerneliiiPh_param_3
)
{
	.reg .pred 	%p<15>;
	.reg .b16 	%rs<3>;
	.reg .b32 	%r<24>;
	.reg .b32 	%f<50>;
	.reg .b64 	%rd<5>;

	ld.param.u32 	%r5, [_Z15julMandelKerneliiiPh_param_0];
	ld.param.u32 	%r6, [_Z15julMandelKerneliiiPh_param_1];
	ld.param.u32 	%r7, [_Z15julMandelKerneliiiPh_param_2];
	ld.param.u64 	%rd1, [_Z15julMandelKerneliiiPh_param_3];
	mov.u32 	%r8, %tid.x;
	mov.u32 	%r9, %ctaid.x;
	mov.u32 	%r10, %ntid.x;
	mad.lo.s32 	%r1, %r9, %r10, %r8;
	mul.lo.s32 	%r11, %r6, %r5;
	setp.ge.s32 	%p1, %r1, %r11;
	@%p1 bra 	$L__BB0_6;
	div.s32 	%r13, %r1, %r5;
	mul.lo.s32 	%r14, %r13, %r5;
	sub.s32 	%r15, %r1, %r14;
	cvt.rn.f32.s32 	%f9, %r15;
	cvt.rn.f32.s32 	%f10, %r5;
	div.rn.f32 	%f11, %f9, %f10;
	cvt.rn.f32.s32 	%f12, %r13;
	cvt.rn.f32.s32 	%f13, %r6;
	div.rn.f32 	%f14, %f12, %f13;
	fma.rn.f32 	%f1, %f11, 0f40533334, 0fC009999A;
	fma.rn.f32 	%f2, %f14, 0f40533333, 0fBFD33333;
	add.f32 	%f49, %f1, 0f00000000;
	add.f32 	%f48, %f2, 0f00000000;
	abs.f32 	%f15, %f49;
	abs.f32 	%f16, %f48;
	setp.gt.f32 	%p2, %f15, %f16;
	selp.f32 	%f17, %f15, %f16, %p2;
	selp.f32 	%f18, %f16, %f15, %p2;
	div.rn.f32 	%f20, %f18, %f17;
	fma.rn.f32 	%f21, %f20, %f20, 0f3F800000;
	sqrt.rn.f32 	%f22, %f21;
	mul.f32 	%f23, %f22, %f17;
	setp.eq.f32 	%p3, %f17, 0f00000000;
	max.f32 	%f24, %f17, %f18;
	setp.gt.f32 	%p4, %f24, 0f7F7FFFFF;
	add.f32 	%f25, %f15, %f16;
	selp.f32 	%f26, %f25, %f23, %p3;
	selp.f32 	%f27, %f25, %f26, %p4;
	setp.lt.s32 	%p5, %r7, 1;
	setp.gtu.f32 	%p6, %f27, 0f40800000;
	mov.b32 	%r23, 1;
	or.pred  	%p7, %p5, %p6;
	@%p7 bra 	$L__BB0_4;
	mov.b32 	%r22, 1;
$L__BB0_3:
	mul.f32 	%f29, %f49, %f49;
	mul.f32 	%f30, %f48, %f48;
	sub.f32 	%f31, %f29, %f30;
	mul.f32 	%f32, %f49, %f48;
	fma.rn.f32 	%f33, %f49, %f48, %f32;
	add.f32 	%f49, %f1, %f31;
	add.f32 	%f48, %f2, %f33;
	abs.f32 	%f34, %f49;
	abs.f32 	%f35, %f48;
	setp.gt.f32 	%p8, %f34, %f35;
	selp.f32 	%f36, %f34, %f35, %p8;
	selp.f32 	%f37, %f35, %f34, %p8;
	div.rn.f32 	%f39, %f37, %f36;
	fma.rn.f32 	%f40, %f39, %f39, 0f3F800000;
	sqrt.rn.f32 	%f41, %f40;
	mul.f32 	%f42, %f36, %f41;
	setp.eq.f32 	%p9, %f36, 0f00000000;
	max.f32 	%f43, %f36, %f37;
	setp.gt.f32 	%p10, %f43, 0f7F7FFFFF;
	add.f32 	%f44, %f34, %f35;
	selp.f32 	%f45, %f44, %f42, %p9;
	selp.f32 	%f46, %f44, %f45, %p10;
	add.s32 	%r23, %r22, 1;
	setp.lt.s32 	%p11, %r22, %r7;
	setp.le.f32 	%p12, %f46, 0f40800000;
	and.pred  	%p13, %p11, %p12;
	mov.u32 	%r22, %r23;
	@%p13 bra 	$L__BB0_3;
$L__BB0_4:
	setp.ge.s32 	%p14, %r23, %r7;
	@%p14 bra 	$L__BB0_6;
	mul.lo.s32 	%r17, %r1, 3;
	mul.lo.s32 	%r18, %r23, 15;
	mul.hi.u32 	%r19, %r18, -2139062143;
	shr.u32 	%r20, %r19, 7;
	add.s32 	%r21, %r18, %r20;
	cvt.u16.u32 	%rs1, %r21;
	cvt.s64.s32 	%rd2, %r17;
	cvta.to.global.u64 	%rd3, %rd1;
	add.s64 	%rd4, %rd3, %rd2;
	st.global.u8 	[%rd4], %rs1;
	st.global.u8 	[%rd4+1], %rs1;
	mov.b16 	%rs2, 255;
	st.global.u8 	[%rd4+2], %rs2;
$L__BB0_6:
	ret;

}


// ===== COMPILED SASS (sm_100) =====

	.target	sm_100

	.elftype	@"ET_EXEC"


//--------------------- .note.nv.tkinfo           --------------------------
	.section	.note.nv.tkinfo,"",@"SHT_NOTE"
	.sectionflags	@"SHF_NOTE_NV_TKINFO"
	.tkinfo
        /*0018*/ 	.word	0x00000002
        /*0030*/ 	.string	""
        /*0030*/ 	.string	"ptxas"
        /*0030*/ 	.string	"Cuda compilation tools, release 13.0, V13.0.88"
        /*0030*/ 	.string	"Build cuda_13.0.r13.0/compiler.36424714_0"
        /*0030*/ 	.string	"-arch sm_100 -m 64 "



//--------------------- .note.nv.cuinfo           --------------------------
	.section	.note.nv.cuinfo,"",@"SHT_NOTE"
	.sectionflags	@"SHF_NOTE_NV_CUINFO"
        /*0018*/ 	.short	0x0002
        /*001a*/ 	.short	0x0064
        /*001c*/ 	.short	0x0082
	.zero		2


//--------------------- .nv.info                  --------------------------
	.section	.nv.info,"",@"SHT_CUDA_INFO"
	.align	4


	//----- nvinfo : EIATTR_REGCOUNT
	.align		4
        /*0000*/ 	.byte	0x04, 0x2f
        /*0002*/ 	.short	(.L_1 - .L_0)
	.align		4
.L_0:
        /*0004*/ 	.word	index@(_Z15julMandelKerneliiiPh)
        /*0008*/ 	.word	0x00000016


	//----- nvinfo : EIATTR_FRAME_SIZE
	.align		4
.L_1:
        /*000c*/ 	.byte	0x04, 0x11
        /*000e*/ 	.short	(.L_3 - .L_2)
	.align		4
.L_2:
        /*0010*/ 	.word	index@($__internal_1_$__cuda_sm3x_div_rn_noftz_f32_slowpath)
        /*0014*/ 	.word	0x00000000


	//----- nvinfo : EIATTR_FRAME_SIZE
	.align		4
.L_3:
        /*0018*/ 	.byte	0x04, 0x11
        /*001a*/ 	.short	(.L_5 - .L_4)
	.align		4
.L_4:
        /*001c*/ 	.word	index@($__internal_0_$__cuda_sm20_sqrt_rn_f32_slowpath)
        /*0020*/ 	.word	0x00000000


	//----- nvinfo : EIATTR_FRAME_SIZE
	.align		4
.L_5:
        /*0024*/ 	.byte	0x04, 0x11
        /*0026*/ 	.short	(.L_7 - .L_6)
	.align		4
.L_6:
        /*0028*/ 	.word	index@(_Z15julMandelKerneliiiPh)
        /*002c*/ 	.word	0x00000000


	//----- nvinfo : EIATTR_MIN_STACK_SIZE
	.align		4
.L_7:
        /*0030*/ 	.byte	0x04, 0x12
        /*0032*/ 	.short	(.L_9 - .L_8)
	.align		4
.L_8:
        /*0034*/ 	.word	index@(_Z15julMandelKerneliiiPh)
        /*0038*/ 	.word	0x00000000
.L_9:


//--------------------- .nv.compat                --------------------------
	.section	.nv.compat,"",@"SHT_CUDA_COMPAT_INFO"
	.align	4
        /*0000*/ 	.byte	0x02, 0x09, 0x00, 0x00, 0x02, 0x02, 0x01, 0x00, 0x02, 0x05, 0x05, 0x00, 0x03, 0x07, 0x01, 0x01
        /*0010*/ 	.byte	0x02, 0x03, 0x00, 0x00, 0x02, 0x06, 0x01, 0x00, 0x04, 0x0b, 0x08, 0x00, 0x01, 0x00, 0x00, 0x00
        /*0020*/ 	.byte	0x00, 0x00, 0x00, 0x00


//--------------------- .nv.info._Z15julMandelKerneliiiPh --------------------------
	.section	.nv.info._Z15julMandelKerneliiiPh,"",@"SHT_CUDA_INFO"
	.sectionflags	@""
	.align	4


	//----- nvinfo : EIATTR_CUDA_API_VERSION
	.align		4
        /*0000*/ 	.byte	0x04, 0x37
        /*0002*/ 	.short	(.L_11 - .L_10)
.L_10:
        /*0004*/ 	.word	0x00000082


	//----- nvinfo : EIATTR_KPARAM_INFO
	.align		4
.L_11:
        /*0008*/ 	.byte	0x04, 0x17
        /*000a*/ 	.short	(.L_13 - .L_12)
.L_12:
        /*000c*/ 	.word	0x00000000
        /*0010*/ 	.short	0x0003
        /*0012*/ 	.short	0x0010
        /*0014*/ 	.byte	0x00, 0xf5, 0x21, 0x00


	//----- nvinfo : EIATTR_KPARAM_INFO
	.align		4
.L_13:
        /*0018*/ 	.byte	0x04, 0x17
        /*001a*/ 	.short	(.L_15 - .L_14)
.L_14:
        /*001c*/ 	.word	0x00000000
        /*0020*/ 	.short	0x0002
        /*0022*/ 	.short	0x0008
        /*0024*/ 	.byte	0x00, 0xf0, 0x11, 0x00


	//----- nvinfo : EIATTR_KPARAM_INFO
	.align		4
.L_15:
        /*0028*/ 	.byte	0x04, 0x17
        /*002a*/ 	.short	(.L_17 - .L_16)
.L_16:
        /*002c*/ 	.word	0x00000000
        /*0030*/ 	.short	0x0001
        /*0032*/ 	.short	0x0004
        /*0034*/ 	.byte	0x00, 0xf0, 0x11, 0x00


	//----- nvinfo : EIATTR_KPARAM_INFO
	.align		4
.L_17:
        /*0038*/ 	.byte	0x04, 0x17
        /*003a*/ 	.short	(.L_19 - .L_18)
.L_18:
        /*003c*/ 	.word	0x00000000
        /*0040*/ 	.short	0x0000
        /*0042*/ 	.short	0x0000
        /*0044*/ 	.byte	0x00, 0xf0, 0x11, 0x00


	//----- nvinfo : EIATTR_SPARSE_MMA_MASK
	.align		4
.L_19:
        /*0048*/ 	.byte	0x03, 0x50
        /*004a*/ 	.short	0x0000


	//----- nvinfo : EIATTR_MAXREG_COUNT
	.align		4
        /*004c*/ 	.byte	0x03, 0x1b
        /*004e*/ 	.short	0x00ff


	//----- nvinfo : EIATTR_MERCURY_ISA_VERSION
	.align		4
        /*0050*/ 	.byte	0x03, 0x5f
        /*0052*/ 	.short	0x0101


	//----- nvinfo : EIATTR_VRC_CTA_INIT_COUNT
	.align		4
        /*0054*/ 	.byte	0x02, 0x4a
	.zero		1
	.zero		1


	//----- nvinfo : EIATTR_EXIT_INSTR_OFFSETS
	.align		4
        /*0058*/ 	.byte	0x04, 0x1c
        /*005a*/ 	.short	(.L_21 - .L_20)


	//   ....[0]....
.L_20:
        /*005c*/ 	.word	0x00000080


	//   ....[1]....
        /*0060*/ 	.word	0x00000ad0


	//   ....[2]....
        /*0064*/ 	.word	0x00000bb0


	//----- nvinfo : EIATTR_CRS_STACK_SIZE
	.align		4
.L_21:
        /*0068*/ 	.byte	0x04, 0x1e
        /*006a*/ 	.short	(.L_23 - .L_22)
.L_22:
        /*006c*/ 	.word	0x00000000


	//----- nvinfo : EIATTR_CBANK_PARAM_SIZE
	.align		4
.L_23:
        /*0070*/ 	.byte	0x03, 0x19
        /*0072*/ 	.short	0x0018


	//----- nvinfo : EIATTR_PARAM_CBANK
	.align		4
        /*0074*/ 	.byte	0x04, 0x0a
        /*0076*/ 	.short	(.L_25 - .L_24)
	.align		4
.L_24:
        /*0078*/ 	.word	index@(.nv.constant0._Z15julMandelKerneliiiPh)
        /*007c*/ 	.short	0x0380
        /*007e*/ 	.short	0x0018


	//----- nvinfo : EIATTR_SW_WAR
	.align		4
.L_25:
        /*0080*/ 	.byte	0x04, 0x36
        /*0082*/ 	.short	(.L_27 - .L_26)
.L_26:
        /*0084*/ 	.word	0x00000008
.L_27:


//--------------------- .nv.callgraph             --------------------------
	.section	.nv.callgraph,"",@"SHT_CUDA_CALLGRAPH"
	.align	4
	.sectionentsize	8
	.align		4
        /*0000*/ 	.word	0x00000000
	.align		4
        /*0004*/ 	.word	0xffffffff
	.align		4
        /*0008*/ 	.word	0x00000000
	.align		4
        /*000c*/ 	.word	0xfffffffe
	.align		4
        /*0010*/ 	.word	0x00000000
	.align		4
        /*0014*/ 	.word	0xfffffffd
	.align		4
        /*0018*/ 	.word	0x00000000
	.align		4
        /*001c*/ 	.word	0xfffffffc


//--------------------- .text._Z15julMandelKerneliiiPh --------------------------
	.section	.text._Z15julMandelKerneliiiPh,"ax",@progbits
	.align	128
        .global         _Z15julMandelKerneliiiPh
        .type           _Z15julMandelKerneliiiPh,@function
        .size           _Z15julMandelKerneliiiPh,(.L_x_32 - _Z15julMandelKerneliiiPh)
        .other          _Z15julMandelKerneliiiPh,@"STO_CUDA_ENTRY STV_DEFAULT"
_Z15julMandelKerneliiiPh:
.text._Z15julMandelKerneliiiPh:
[----:B------:R-:W-:Y:S01]  /*0000*/  LDC R1, c[0x0][0x37c] ;  /* 0x0000df00ff017b82 */ /* 0x000fe20000000800 */
[----:B------:R-:W0:Y:S07]  /*0010*/  S2R R5, SR_TID.X ;  /* 0x0000000000057919 */ /* 0x000e2e0000002100 */
[----:B------:R-:W0:Y:S08]  /*0020*/  S2UR UR4, SR_CTAID.X ;  /* 0x00000000000479c3 */ /* 0x000e300000002500 */
[----:B------:R-:W0:Y:S08]  /*0030*/  LDC R0, c[0x0][0x360] ;  /* 0x0000d800ff007b82 */ /* 0x000e300000000800 */
[----:B------:R-:W1:Y:S01]  /*0040*/  LDC.64 R2, c[0x0][0x380] ;  /* 0x0000e000ff027b82 */ /* 0x000e620000000a00 */
[----:B0-----:R-:W-:-:S02]  /*0050*/  IMAD R5, R0, UR4, R5 ;  /* 0x0000000400057c24 */ /* 0x001fc4000f8e0205 */
[----:B-1----:R-:W-:-:S05]  /*0060*/  IMAD R0, R3, R2, RZ ;  /* 0x0000000203007224 */ /* 0x002fca00078e02ff */
[----:B------:R-:W-:-:S13]  /*0070*/  ISETP.GE.AND P0, PT, R5, R0, PT ;  /* 0x000000000500720c */ /* 0x000fda0003f06270 */
[----:B------:R-:W-:Y:S05]  /*0080*/  @P0 EXIT ;  /* 0x000000000000094d */ /* 0x000fea0003800000 */
[----:B------:R-:W-:Y:S01]  /*0090*/  IABS R3, R2 ;  /* 0x0000000200037213 */ /* 0x000fe20000000000 */
[----:B------:R-:W-:Y:S01]  /*00a0*/  BSSY.RECONVERGENT B0, `(.L_x_0) ;  /* 0x0000026000007945 */ /* 0x000fe20003800200 */
[----:B------:R-:W-:Y:S02]  /*00b0*/  IABS R8, R5 ;  /* 0x0000000500087213 */ /* 0x000fe40000000000 */
[----:B------:R-:W0:Y:S08]  /*00c0*/  I2F.RP R0, R3 ;  /* 0x0000000300007306 */ /* 0x000e300000209400 */
[----:B0-----:R-:W0:Y:S02]  /*00d0*/  MUFU.RCP R0, R0 ;  /* 0x0000000000007308 */ /* 0x001e240000001000 */
[----:B0-----:R-:W-:-:S06]  /*00e0*/  VIADD R6, R0, 0xffffffe ;  /* 0x0ffffffe00067836 */ /* 0x001fcc0000000000 */
[----:B------:R0:W1:Y:S02]  /*00f0*/  F2I.FTZ.U32.TRUNC.NTZ R7, R6 ;  /* 0x0000000600077305 */ /* 0x000064000021f000 */
[----:B0-----:R-:W-:Y:S02]  /*0100*/  HFMA2 R6, -RZ, RZ, 0, 0 ;  /* 0x00000000ff067431 */ /* 0x001fe400000001ff */
[----:B-1----:R-:W-:-:S04]  /*0110*/  IMAD.MOV R4, RZ, RZ, -R7 ;  /* 0x000000ffff047224 */ /* 0x002fc800078e0a07 */
[----:B------:R-:W-:-:S04]  /*0120*/  IMAD R9, R4, R3, RZ ;  /* 0x0000000304097224 */ /* 0x000fc800078e02ff */
[----:B------:R-:W-:-:S06]  /*0130*/  IMAD.HI.U32 R7, R7, R9, R6 ;  /* 0x0000000907077227 */ /* 0x000fcc00078e0006 */
[----:B------:R-:W-:-:S04]  /*0140*/  IMAD.HI.U32 R4, R7, R8, RZ ;  /* 0x0000000807047227 */ /* 0x000fc800078e00ff */
[----:B------:R-:W-:-:S04]  /*0150*/  IMAD.MOV R0, RZ, RZ, -R4 ;  /* 0x000000ffff007224 */ /* 0x000fc800078e0a04 */
[----:B------:R-:W-:-:S05]  /*0160*/  IMAD R0, R3, R0, R8 ;  /* 0x0000000003007224 */ /* 0x000fca00078e0208 */
[----:B------:R-:W-:-:S13]  /*0170*/  ISETP.GT.U32.AND P2, PT, R3, R0, PT ;  /* 0x000000000300720c */ /* 0x000fda0003f44070 */
[----:B------:R-:W-:Y:S01]  /*0180*/  @!P2 IMAD.IADD R0, R0, 0x1, -R3 ;  /* 0x000000010000a824 */ /* 0x000fe200078e0a03 */
[----:B------:R-:W-:Y:S02]  /*0190*/  @!P2 IADD3 R4, PT, PT, R4, 0x1, RZ ;  /* 0x000000010404a810 */ /* 0x000fe40007ffe0ff */
[----:B------:R-:W-:Y:S02]  /*01a0*/  ISETP.NE.AND P2, PT, R2, RZ, PT ;  /* 0x000000ff0200720c */ /* 0x000fe40003f45270 */
[----:B------:R-:W-:Y:S02]  /*01b0*/  ISETP.GE.U32.AND P0, PT, R0, R3, PT ;  /* 0x000000030000720c */ /* 0x000fe40003f06070 */
[-C--:B------:R-:W-:Y:S02]  /*01c0*/  LOP3.LUT R0, R5, R2.reuse, RZ, 0x3c, !PT ;  /* 0x0000000205007212 */ /* 0x080fe400078e3cff */
[----:B------:R-:W-:Y:S02]  /*01d0*/  I2FP.F32.S32 R3, R2 ;  /* 0x0000000200037245 */ /* 0x000fe40000201400 */
[----:B------:R-:W-:-:S02]  /*01e0*/  ISETP.GE.AND P1, PT, R0, RZ, PT ;  /* 0x000000ff0000720c */ /* 0x000fc40003f26270 */
[----:B------:R-:W0:Y:S05]  /*01f0*/  MUFU.RCP R6, R3 ;  /* 0x0000000300067308 */ /* 0x000e2a0000001000 */
[----:B------:R-:W-:-:S06]  /*0200*/  @P0 VIADD R4, R4, 0x1 ;  /* 0x0000000104040836 */ /* 0x000fcc0000000000 */
[----:B------:R-:W-:Y:S01]  /*0210*/  @!P1 IMAD.MOV R4, RZ, RZ, -R4 ;  /* 0x000000ffff049224 */ /* 0x000fe200078e0a04 */
[----:B------:R-:W-:-:S04]  /*0220*/  @!P2 LOP3.LUT R4, RZ, R2, RZ, 0x33, !PT ;  /* 0x00000002ff04a212 */ /* 0x000fc800078e33ff */
[----:B------:R-:W-:Y:S01]  /*0230*/  IADD3 R0, PT, PT, -R4, RZ, RZ ;  /* 0x000000ff04007210 */ /* 0x000fe20007ffe1ff */
[----:B0-----:R-:W-:-:S04]  /*0240*/  FFMA R7, -R3, R6, 1 ;  /* 0x3f80000003077423 */ /* 0x001fc80000000106 */
[----:B------:R-:W-:Y:S02]  /*0250*/  IMAD R0, R2, R0, R5 ;  /* 0x0000000002007224 */ /* 0x000fe400078e0205 */
[----:B------:R-:W-:-:S03]  /*0260*/  FFMA R7, R6, R7, R6 ;  /* 0x0000000706077223 */ /* 0x000fc60000000006 */
[----:B------:R-:W-:-:S04]  /*0270*/  I2FP.F32.S32 R0, R0 ;  /* 0x0000000000007245 */ /* 0x000fc80000201400 */
[----:B------:R-:W0:Y:S01]  /*0280*/  FCHK P0, R0, R3 ;  /* 0x0000000300007302 */ /* 0x000e220000000000 */
[----:B------:R-:W-:-:S04]  /*0290*/  FFMA R6, R0, R7, RZ ;  /* 0x0000000700067223 */ /* 0x000fc800000000ff */
[----:B------:R-:W-:-:S04]  /*02a0*/  FFMA R2, -R3, R6, R0 ;  /* 0x0000000603027223 */ /* 0x000fc80000000100 */
[----:B------:R-:W-:Y:S01]  /*02b0*/  FFMA R6, R7, R2, R6 ;  /* 0x0000000207067223 */ /* 0x000fe20000000006 */
[----:B0-----:R-:W-:Y:S06]  /*02c0*/  @!P0 BRA `(.L_x_1) ;  /* 0x00000000000c8947 */ /* 0x001fec0003800000 */
[----:B------:R-:W-:-:S07]  /*02d0*/  MOV R9, 0x2f0 ;  /* 0x000002f000097802 */ /* 0x000fce0000000f00 */
[----:B------:R-:W-:Y:S05]  /*02e0*/  CALL.REL.NOINC `($__internal_1_$__cuda_sm3x_div_rn_noftz_f32_slowpath) ;  /* 0x0000000800907944 */ /* 0x000fea0003c00000 */
[----:B------:R-:W-:-:S07]  /*02f0*/  IMAD.MOV.U32 R6, RZ, RZ, R10 ;  /* 0x000000ffff067224 */ /* 0x000fce00078e000a */
.L_x_1:
[----:B------:R-:W-:Y:S05]  /*0300*/  BSYNC.RECONVERGENT B0 ;  /* 0x0000000000007941 */ /* 0x000fea0003800200 */
.L_x_0:
[----:B------:R-:W0:Y:S01]  /*0310*/  LDCU UR4, c[0x0][0x384] ;  /* 0x00007080ff0477ac */ /* 0x000e220008000800 */
[----:B------:R-:W-:Y:S01]  /*0320*/  I2FP.F32.S32 R0, R4 ;  /* 0x0000000400007245 */ /* 0x000fe20000201400 */
[----:B------:R-:W-:Y:S01]  /*0330*/  BSSY.RECONVERGENT B0, `(.L_x_2) ;  /* 0x000000d000007945 */ /* 0x000fe20003800200 */
[----:B0-----:R-:W-:-:S04]  /*0340*/  I2FP.F32.S32 R3, UR4 ;  /* 0x0000000400037c45 */ /* 0x001fc80008201400 */
[----:B------:R-:W0:Y:S08]  /*0350*/  MUFU.RCP R2, R3 ;  /* 0x0000000300027308 */ /* 0x000e300000001000 */
[----:B------:R-:W1:Y:S01]  /*0360*/  FCHK P0, R0, R3 ;  /* 0x0000000300007302 */ /* 0x000e620000000000 */
[----:B0-----:R-:W-:-:S04]  /*0370*/  FFMA R7, -R3, R2, 1 ;  /* 0x3f80000003077423 */ /* 0x001fc80000000102 */
[----:B------:R-:W-:-:S04]  /*0380*/  FFMA R7, R2, R7, R2 ;  /* 0x0000000702077223 */ /* 0x000fc80000000002 */
[----:B------:R-:W-:-:S04]  /*0390*/  FFMA R2, R0, R7, RZ ;  /* 0x0000000700027223 */ /* 0x000fc800000000ff */
[----:B------:R-:W-:-:S04]  /*03a0*/  FFMA R4, -R3, R2, R0 ;  /* 0x0000000203047223 */ /* 0x000fc80000000100 */
[----:B------:R-:W-:Y:S01]  /*03b0*/  FFMA R4, R7, R4, R2 ;  /* 0x0000000407047223 */ /* 0x000fe20000000002 */
[----:B-1----:R-:W-:Y:S06]  /*03c0*/  @!P0 BRA `(.L_x_3) ;  /* 0x00000000000c8947 */ /* 0x002fec0003800000 */
[----:B------:R-:W-:-:S07]  /*03d0*/  MOV R9, 0x3f0 ;  /* 0x000003f000097802 */ /* 0x000fce0000000f00 */
[----:B------:R-:W-:Y:S05]  /*03e0*/  CALL.REL.NOINC `($__internal_1_$__cuda_sm3x_div_rn_noftz_f32_slowpath) ;  /* 0x0000000800507944 */ /* 0x000fea0003c00000 */
[----:B------:R-:W-:-:S07]  /*03f0*/  IMAD.MOV.U32 R4, RZ, RZ, R10 ;  /* 0x000000ffff047224 */ /* 0x000fce00078e000a */
.L_x_3:
[----:B------:R-:W-:Y:S05]  /*0400*/  BSYNC.RECONVERGENT B0 ;  /* 0x0000000000007941 */ /* 0x000fea0003800200 */
.L_x_2:
[----:B------:R-:W-:Y:S01]  /*0410*/  MOV R3, 0x40533334 ;  /* 0x4053333400037802 */ /* 0x000fe20000000f00 */
[----:B------:R-:W-:Y:S01]  /*0420*/  IMAD.MOV.U32 R7, RZ, RZ, 0x40533333 ;  /* 0x40533333ff077424 */ /* 0x000fe200078e00ff */
[----:B------:R-:W-:Y:S03]  /*0430*/  BSSY.RECONVERGENT B0, `(.L_x_4) ;  /* 0x0000014000007945 */ /* 0x000fe60003800200 */
[----:B------:R-:W-:Y:S01]  /*0440*/  FFMA R6, R6, R3, -2.1500000953674316406 ;  /* 0xc009999a06067423 */ /* 0x000fe20000000003 */
[----:B------:R-:W-:-:S03]  /*0450*/  FFMA R4, R4, R7, -1.6499999761581420898 ;  /* 0xbfd3333304047423 */ /* 0x000fc60000000007 */
[----:B------:R-:W-:Y:S01]  /*0460*/  FADD R8, RZ, R6 ;  /* 0x00000006ff087221 */ /* 0x000fe20000000000 */
[----:B------:R-:W-:-:S05]  /*0470*/  FADD R7, RZ, R4 ;  /* 0x00000004ff077221 */ /* 0x000fca0000000000 */
[----:B------:R-:W-:-:S04]  /*0480*/  FSETP.GT.AND P0, PT, |R8|, |R7|, PT ;  /* 0x400000070800720b */ /* 0x000fc80003f04200 */
[----:B------:R-:W-:Y:S02]  /*0490*/  FSEL R11, |R8|, |R7|, P0 ;  /* 0x40000007080b7208 */ /* 0x000fe40000000200 */
[----:B------:R-:W-:Y:S02]  /*04a0*/  FSEL R0, |R7|, |R8|, P0 ;  /* 0x4000000807007208 */ /* 0x000fe40000000200 */
        /* <DEDUP_REMOVED lines=8> */
[----:B------:R-:W-:Y:S01]  /*0530*/  IMAD.MOV.U32 R3, RZ, RZ, R11 ;  /* 0x000000ffff037224 */ /* 0x000fe200078e000b */
[----:B------:R-:W-:-:S07]  /*0540*/  MOV R9, 0x560 ;  /* 0x0000056000097802 */ /* 0x000fce0000000f00 */
[----:B------:R-:W-:Y:S05]  /*0550*/  CALL.REL.NOINC `($__internal_1_$__cuda_sm3x_div_rn_noftz_f32_slowpath) ;  /* 0x0000000400f47944 */ /* 0x000fea0003c00000 */
[----:B------:R-:W-:-:S07]  /*0560*/  MOV R2, R10 ;  /* 0x0000000a00027202 */ /* 0x000fce0000000f00 */
.L_x_5:
[----:B------:R-:W-:Y:S05]  /*0570*/  BSYNC.RECONVERGENT B0 ;  /* 0x0000000000007941 */ /* 0x000fea0003800200 */
.L_x_4:
[----:B------:R-:W-:Y:S01]  /*0580*/  FFMA R3, R2, R2, 1 ;  /* 0x3f80000002037423 */ /* 0x000fe20000000002 */
[----:B------:R-:W-:Y:S03]  /*0590*/  BSSY.RECONVERGENT B0, `(.L_x_6) ;  /* 0x0000010000007945 */ /* 0x000fe60003800200 */
[----:B------:R-:W-:Y:S01]  /*05a0*/  VIADD R2, R3, 0xf3000000 ;  /* 0xf300000003027836 */ /* 0x000fe20000000000 */
[----:B------:R0:W1:Y:S04]  /*05b0*/  MUFU.RSQ R10, R3 ;  /* 0x00000003000a7308 */ /* 0x0000680000001400 */
[----:B------:R-:W-:-:S13]  /*05c0*/  ISETP.GT.U32.AND P0, PT, R2, 0x727fffff, PT ;  /* 0x727fffff0200780c */ /* 0x000fda0003f04070 */
[----:B01----:R-:W-:Y:S05]  /*05d0*/  @!P0 BRA `(.L_x_7) ;  /* 0x00000000001c8947 */ /* 0x003fea0003800000 */
[----:B------:R-:W-:Y:S01]  /*05e0*/  BSSY.RECONVERGENT B1, `(.L_x_8) ;  /* 0x0000004000017945 */ /* 0x000fe20003800200 */
[----:B------:R-:W-:Y:S01]  /*05f0*/  IMAD.MOV.U32 R2, RZ, RZ, R3 ;  /* 0x000000ffff027224 */ /* 0x000fe200078e0003 */
[----:B------:R-:W-:-:S07]  /*0600*/  MOV R14, 0x620 ;  /* 0x00000620000e7802 */ /* 0x000fce0000000f00 */
[----:B------:R-:W-:Y:S05]  /*0610*/  CALL.REL.NOINC `($__internal_0_$__cuda_sm20_sqrt_rn_f32_slowpath) ;  /* 0x0000000400687944 */ /* 0x000fea0003c00000 */
[----:B------:R-:W-:Y:S05]  /*0620*/  BSYNC.RECONVERGENT B1 ;  /* 0x0000000000017941 */ /* 0x000fea0003800200 */
.L_x_8:
[----:B------:R-:W-:Y:S01]  /*0630*/  MOV R2, R9 ;  /* 0x0000000900027202 */ /* 0x000fe20000000f00 */
[----:B------:R-:W-:Y:S06]  /*0640*/  BRA `(.L_x_9) ;  /* 0x0000000000107947 */ /* 0x000fec0003800000 */
.L_x_7:
[----:B------:R-:W-:Y:S01]  /*0650*/  FMUL.FTZ R2, R3, R10 ;  /* 0x0000000a03027220 */ /* 0x000fe20000410000 */
[----:B------:R-:W-:-:S03]  /*0660*/  FMUL.FTZ R9, R10, 0.5 ;  /* 0x3f0000000a097820 */ /* 0x000fc60000410000 */
[----:B------:R-:W-:-:S04]  /*0670*/  FFMA R3, -R2, R2, R3 ;  /* 0x0000000202037223 */ /* 0x000fc80000000103 */
[----:B------:R-:W-:-:S07]  /*0680*/  FFMA R2, R3, R9, R2 ;  /* 0x0000000903027223 */ /* 0x000fce0000000002 */
.L_x_9:
[----:B------:R-:W-:Y:S05]  /*0690*/  BSYNC.RECONVERGENT B0 ;  /* 0x0000000000007941 */ /* 0x000fea0003800200 */
.L_x_6:
[C---:B------:R-:W-:Y:S01]  /*06a0*/  FMNMX R0, R11.reuse, R0, !PT ;  /* 0x000000000b007209 */ /* 0x040fe20007800000 */
[----:B------:R-:W0:Y:S01]  /*06b0*/  LDCU UR4, c[0x0][0x388] ;  /* 0x00007100ff0477ac */ /* 0x000e220008000800 */
[----:B------:R-:W-:Y:S01]  /*06c0*/  FADD R3, |R8|, |R7| ;  /* 0x4000000708037221 */ /* 0x000fe20000000200 */
[C---:B------:R-:W-:Y:S01]  /*06d0*/  FMUL R2, R11.reuse, R2 ;  /* 0x000000020b027220 */ /* 0x040fe20000400000 */
[----:B------:R-:W-:Y:S01]  /*06e0*/  FSETP.GT.AND P0, PT, R0, 3.40282346638528859812e+38, PT ;  /* 0x7f7fffff0000780b */ /* 0x000fe20003f04000 */
[----:B------:R-:W1:Y:S01]  /*06f0*/  LDCU UR5, c[0x0][0x388] ;  /* 0x00007100ff0577ac */ /* 0x000e620008000800 */
[----:B------:R-:W-:Y:S01]  /*0700*/  FSETP.NEU.AND P1, PT, R11, RZ, PT ;  /* 0x000000ff0b00720b */ /* 0x000fe20003f2d000 */
[----:B------:R-:W-:Y:S01]  /*0710*/  BSSY.RECONVERGENT B0, `(.L_x_10) ;  /* 0x000003a000007945 */ /* 0x000fe20003800200 */
[----:B------:R-:W-:-:S09]  /*0720*/  IMAD.MOV.U32 R11, RZ, RZ, 0x1 ;  /* 0x00000001ff0b7424 */ /* 0x000fd200078e00ff */
[----:B------:R-:W-:Y:S01]  /*0730*/  @!P0 FSEL R3, R3, R2, !P1 ;  /* 0x0000000203038208 */ /* 0x000fe20004800000 */
[----:B0-----:R-:W-:-:S03]  /*0740*/  IMAD.U32 R0, RZ, RZ, UR4 ;  /* 0x00000004ff007e24 */ /* 0x001fc6000f8e00ff */
[----:B------:R-:W-:-:S04]  /*0750*/  FSETP.GTU.AND P0, PT, R3, 4, PT ;  /* 0x408000000300780b */ /* 0x000fc80003f0c000 */
[----:B------:R-:W-:-:S13]  /*0760*/  ISETP.LT.OR P0, PT, R0, 0x1, P0 ;  /* 0x000000010000780c */ /* 0x000fda0000701670 */
[----:B-1----:R-:W-:Y:S05]  /*0770*/  @P0 BRA `(.L_x_11) ;  /* 0x0000000000cc0947 */ /* 0x002fea0003800000 */
[----:B------:R-:W-:-:S07]  /*0780*/  HFMA2 R11, -RZ, RZ, 0, 5.9604644775390625e-08 ;  /* 0x00000001ff0b7431 */ /* 0x000fce00000001ff */
.L_x_17:
[CC--:B------:R-:W-:Y:S01]  /*0790*/  FMUL R0, R7.reuse, R8.reuse ;  /* 0x0000000807007220 */ /* 0x0c0fe20000400000 */
[C---:B------:R-:W-:Y:S01]  /*07a0*/  FMUL R3, R7.reuse, R7 ;  /* 0x0000000707037220 */ /* 0x040fe20000400000 */
[----:B------:R-:W-:Y:S02]  /*07b0*/  BSSY.RECONVERGENT B1, `(.L_x_12) ;  /* 0x0000014000017945 */ /* 0x000fe40003800200 */
[-C--:B------:R-:W-:Y:S01]  /*07c0*/  FFMA R7, R7, R8.reuse, R0 ;  /* 0x0000000807077223 */ /* 0x080fe20000000000 */
[----:B------:R-:W-:-:S03]  /*07d0*/  FFMA R3, R8, R8, -R3 ;  /* 0x0000000808037223 */ /* 0x000fc60000000803 */
[----:B------:R-:W-:Y:S01]  /*07e0*/  FADD R7, R4, R7 ;  /* 0x0000000704077221 */ /* 0x000fe20000000000 */
[----:B------:R-:W-:-:S05]  /*07f0*/  FADD R8, R6, R3 ;  /* 0x0000000306087221 */ /* 0x000fca0000000000 */
        /* <DEDUP_REMOVED lines=14> */
[----:B------:R-:W-:-:S07]  /*08e0*/  IMAD.MOV.U32 R2, RZ, RZ, R10 ;  /* 0x000000ffff027224 */ /* 0x000fce00078e000a */
.L_x_13:
[----:B------:R-:W-:Y:S05]  /*08f0*/  BSYNC.RECONVERGENT B1 ;  /* 0x0000000000017941 */ /* 0x000fea0003800200 */
.L_x_12:
[----:B------:R-:W-:Y:S01]  /*0900*/  FFMA R3, R2, R2, 1 ;  /* 0x3f80000002037423 */ /* 0x000fe20000000002 */
[----:B------:R-:W-:Y:S03]  /*0910*/  BSSY.RECONVERGENT B1, `(.L_x_14) ;  /* 0x000000e000017945 */ /* 0x000fe60003800200 */
[----:B------:R0:W1:Y:S01]  /*0920*/  MUFU.RSQ R10, R3 ;  /* 0x00000003000a7308 */ /* 0x0000620000001400 */
[----:B------:R-:W-:-:S04]  /*0930*/  IADD3 R2, PT, PT, R3, -0xd000000, RZ ;  /* 0xf300000003027810 */ /* 0x000fc80007ffe0ff */
[----:B------:R-:W-:-:S13]  /*0940*/  ISETP.GT.U32.AND P0, PT, R2, 0x727fffff, PT ;  /* 0x727fffff0200780c */ /* 0x000fda0003f04070 */
[----:B01----:R-:W-:Y:S05]  /*0950*/  @!P0 BRA `(.L_x_15) ;  /* 0x0000000000148947 */ /* 0x003fea0003800000 */
[----:B------:R-:W-:Y:S01]  /*0960*/  IMAD.MOV.U32 R2, RZ, RZ, R3 ;  /* 0x000000ffff027224 */ /* 0x000fe200078e0003 */
[----:B------:R-:W-:-:S07]  /*0970*/  MOV R14, 0x990 ;  /* 0x00000990000e7802 */ /* 0x000fce0000000f00 */
[----:B------:R-:W-:Y:S05]  /*0980*/  CALL.REL.NOINC `($__internal_0_$__cuda_sm20_sqrt_rn_f32_slowpath) ;  /* 0x00000000008c7944 */ /* 0x000fea0003c00000 */
[----:B------:R-:W-:Y:S01]  /*0990*/  IMAD.MOV.U32 R2, RZ, RZ, R9 ;  /* 0x000000ffff027224 */ /* 0x000fe200078e0009 */
[----:B------:R-:W-:Y:S06]  /*09a0*/  BRA `(.L_x_16) ;  /* 0x0000000000107947 */ /* 0x000fec0003800000 */
.L_x_15:
[----:B------:R-:W-:Y:S01]  /*09b0*/  FMUL.FTZ R2, R3, R10 ;  /* 0x0000000a03027220 */ /* 0x000fe20000410000 */
[----:B------:R-:W-:-:S03]  /*09c0*/  FMUL.FTZ R9, R10, 0.5 ;  /* 0x3f0000000a097820 */ /* 0x000fc60000410000 */
[----:B------:R-:W-:-:S04]  /*09d0*/  FFMA R3, -R2, R2, R3 ;  /* 0x0000000202037223 */ /* 0x000fc80000000103 */
[----:B------:R-:W-:-:S07]  /*09e0*/  FFMA R2, R3, R9, R2 ;  /* 0x0000000903027223 */ /* 0x000fce0000000002 */
.L_x_16:
[----:B------:R-:W-:Y:S05]  /*09f0*/  BSYNC.RECONVERGENT B1 ;  /* 0x0000000000017941 */ /* 0x000fea0003800200 */
.L_x_14:
[C---:B------:R-:W-:Y:S01]  /*0a00*/  FMNMX R0, R13.reuse, R0, !PT ;  /* 0x000000000d007209 */ /* 0x040fe20007800000 */
[----:B------:R-:W-:Y:S01]  /*0a10*/  FADD R3, |R8|, |R7| ;  /* 0x4000000708037221 */ /* 0x000fe20000000200 */
[C---:B------:R-:W-:Y:S01]  /*0a20*/  FMUL R2, R13.reuse, R2 ;  /* 0x000000020d027220 */ /* 0x040fe20000400000 */
[----:B------:R-:W-:Y:S02]  /*0a30*/  FSETP.NEU.AND P1, PT, R13, RZ, PT ;  /* 0x000000ff0d00720b */ /* 0x000fe40003f2d000 */
[----:B------:R-:W-:Y:S02]  /*0a40*/  FSETP.GT.AND P0, PT, R0, 3.40282346638528859812e+38, PT ;  /* 0x7f7fffff0000780b */ /* 0x000fe40003f04000 */
[----:B------:R-:W-:-:S11]  /*0a50*/  MOV R0, UR5 ;  /* 0x0000000500007c02 */ /* 0x000fd60008000f00 */
[----:B------:R-:W-:Y:S02]  /*0a60*/  @!P0 FSEL R3, R3, R2, !P1 ;  /* 0x0000000203038208 */ /* 0x000fe40004800000 */
[C---:B------:R-:W-:Y:S01]  /*0a70*/  ISETP.LT.AND P1, PT, R11.reuse, R0, PT ;  /* 0x000000000b00720c */ /* 0x040fe20003f21270 */
[----:B------:R-:W-:Y:S01]  /*0a80*/  VIADD R11, R11, 0x1 ;  /* 0x000000010b0b7836 */ /* 0x000fe20000000000 */
[----:B------:R-:W-:-:S13]  /*0a90*/  FSETP.GTU.AND P0, PT, R3, 4, PT ;  /* 0x408000000300780b */ /* 0x000fda0003f0c000 */
[----:B------:R-:W-:Y:S05]  /*0aa0*/  @!P0 BRA P1, `(.L_x_17) ;  /* 0xfffffffc00388947 */ /* 0x000fea000083ffff */
.L_x_11:
[----:B------:R-:W-:Y:S05]  /*0ab0*/  BSYNC.RECONVERGENT B0 ;  /* 0x0000000000007941 */ /* 0x000fea0003800200 */
.L_x_10:
[----:B------:R-:W-:-:S13]  /*0ac0*/  ISETP.GE.AND P0, PT, R11, R0, PT ;  /* 0x000000000b00720c */ /* 0x000fda0003f06270 */
[----:B------:R-:W-:Y:S05]  /*0ad0*/  @P0 EXIT ;  /* 0x000000000000094d */ /* 0x000fea0003800000 */
[----:B------:R-:W0:Y:S01]  /*0ae0*/  LDCU.64 UR6, c[0x0][0x390] ;  /* 0x00007200ff0677ac */ /* 0x000e220008000a00 */
[----:B------:R-:W-:Y:S02]  /*0af0*/  IMAD R11, R11, 0xf, RZ ;  /* 0x0000000f0b0b7824 */ /* 0x000fe400078e02ff */
[----:B------:R-:W-:Y:S01]  /*0b00*/  IMAD R5, R5, 0x3, RZ ;  /* 0x0000000305057824 */ /* 0x000fe200078e02ff */
[----:B------:R-:W1:Y:S01]  /*0b10*/  LDCU.64 UR4, c[0x0][0x358] ;  /* 0x00006b00ff0477ac */ /* 0x000e620008000a00 */
[----:B------:R-:W-:-:S04]  /*0b20*/  IMAD.HI.U32 R0, R11, -0x7f7f7f7f, RZ ;  /* 0x808080810b007827 */ /* 0x000fc800078e00ff */
[----:B------:R-:W-:Y:S01]  /*0b30*/  IMAD.MOV.U32 R4, RZ, RZ, 0xff ;  /* 0x000000ffff047424 */ /* 0x000fe200078e00ff */
[----:B------:R-:W-:-:S04]  /*0b40*/  LEA.HI R11, R0, R11, RZ, 0x19 ;  /* 0x0000000b000b7211 */ /* 0x000fc800078fc8ff */
[----:B------:R-:W-:Y:S02]  /*0b50*/  PRMT R0, R4, 0x7610, R0 ;  /* 0x0000761004007816 */ /* 0x000fe40000000000 */
[----:B0-----:R-:W-:-:S04]  /*0b60*/  IADD3 R2, P0, PT, R5, UR6, RZ ;  /* 0x0000000605027c10 */ /* 0x001fc8000ff1e0ff */
[----:B------:R-:W-:-:S05]  /*0b70*/  LEA.HI.X.SX32 R3, R5, UR7, 0x1, P0 ;  /* 0x0000000705037c11 */ /* 0x000fca00080f0eff */
[----:B-1----:R-:W-:Y:S04]  /*0b80*/  STG.E.U8 desc[UR4][R2.64], R11 ;  /* 0x0000000b02007986 */ /* 0x002fe8000c101104 */
[----:B------:R-:W-:Y:S04]  /*0b90*/  STG.E.U8 desc[UR4][R2.64+0x1], R11 ;  /* 0x0000010b02007986 */ /* 0x000fe8000c101104 */
[----:B------:R-:W-:Y:S01]  /*0ba0*/  STG.E.U8 desc[UR4][R2.64+0x2], R0 ;  /* 0x0000020002007986 */ /* 0x000fe2000c101104 */
[----:B------:R-:W-:Y:S05]  /*0bb0*/  EXIT ;  /* 0x000000000000794d */ /* 0x000fea0003800000 */
        .weak           $__internal_0_$__cuda_sm20_sqrt_rn_f32_slowpath
        .type           $__internal_0_$__cuda_sm20_sqrt_rn_f32_slowpath,@function
        .size           $__internal_0_$__cuda_sm20_sqrt_rn_f32_slowpath,($__internal_1_$__cuda_sm3x_div_rn_noftz_f32_slowpath - $__internal_0_$__cuda_sm20_sqrt_rn_f32_slowpath)
$__internal_0_$__cuda_sm20_sqrt_rn_f32_slowpath:
[----:B------:R-:W-:-:S13]  /*0bc0*/  LOP3.LUT P0, RZ, R2, 0x7fffffff, RZ, 0xc0, !PT ;  /* 0x7fffffff02ff7812 */ /* 0x000fda000780c0ff */
[----:B------:R-:W-:Y:S01]  /*0bd0*/  @!P0 MOV R3, R2 ;  /* 0x0000000200038202 */ /* 0x000fe20000000f00 */
[----:B------:R-:W-:Y:S06]  /*0be0*/  @!P0 BRA `(.L_x_18) ;  /* 0x0000000000408947 */ /* 0x000fec0003800000 */
[----:B------:R-:W-:-:S13]  /*0bf0*/  FSETP.GEU.FTZ.AND P0, PT, R2, RZ, PT ;  /* 0x000000ff0200720b */ /* 0x000fda0003f1e000 */
[----:B------:R-:W-:Y:S01]  /*0c00*/  @!P0 IMAD.MOV.U32 R3, RZ, RZ, 0x7fffffff ;  /* 0x7fffffffff038424 */ /* 0x000fe200078e00ff */
[----:B------:R-:W-:Y:S06]  /*0c10*/  @!P0 BRA `(.L_x_18) ;  /* 0x0000000000348947 */ /* 0x000fec0003800000 */
[----:B------:R-:W-:-:S13]  /*0c20*/  FSETP.GTU.FTZ.AND P0, PT, |R2|, +INF , PT ;  /* 0x7f8000000200780b */ /* 0x000fda0003f1c200 */
[----:B------:R-:W-:Y:S01]  /*0c30*/  @P0 FADD.FTZ R3, R2, 1 ;  /* 0x3f80000002030421 */ /* 0x000fe20000010000 */
[----:B------:R-:W-:Y:S06]  /*0c40*/  @P0 BRA `(.L_x_18) ;  /* 0x0000000000280947 */ /* 0x000fec0003800000 */
[----:B------:R-:W-:-:S13]  /*0c50*/  FSETP.NEU.FTZ.AND P0, PT, |R2|, +INF , PT ;  /* 0x7f8000000200780b */ /* 0x000fda0003f1d200 */
[----:B------:R-:W-:-:S04]  /*0c60*/  @P0 FFMA R9, R2, 1.84467440737095516160e+19, RZ ;  /* 0x5f80000002090823 */ /* 0x000fc800000000ff */
[----:B------:R-:W0:Y:S02]  /*0c70*/  @P0 MUFU.RSQ R10, R9 ;  /* 0x00000009000a0308 */ /* 0x000e240000001400 */
[----:B0-----:R-:W-:Y:S01]  /*0c80*/  @P0 FMUL.FTZ R12, R9, R10 ;  /* 0x0000000a090c0220 */ /* 0x001fe20000410000 */
[----:B------:R-:W-:-:S03]  /*0c90*/  @P0 FMUL.FTZ R10, R10, 0.5 ;  /* 0x3f0000000a0a0820 */ /* 0x000fc60000410000 */
[----:B------:R-:W-:-:S04]  /*0ca0*/  @P0 FADD.FTZ R3, -R12, -RZ ;  /* 0x800000ff0c030221 */ /* 0x000fc80000010100 */
[----:B------:R-:W-:Y:S01]  /*0cb0*/  @P0 FFMA R15, R12, R3, R9 ;  /* 0x000000030c0f0223 */ /* 0x000fe20000000009 */
[----:B------:R-:W-:-:S03]  /*0cc0*/  @!P0 IMAD.MOV.U32 R3, RZ, RZ, R2 ;  /* 0x000000ffff038224 */ /* 0x000fc600078e0002 */
[----:B------:R-:W-:-:S04]  /*0cd0*/  @P0 FFMA R10, R15, R10, R12 ;  /* 0x0000000a0f0a0223 */ /* 0x000fc8000000000c */
[----:B------:R-:W-:-:S07]  /*0ce0*/  @P0 FMUL.FTZ R3, R10, 2.3283064365386962891e-10 ;  /* 0x2f8000000a030820 */ /* 0x000fce0000410000 */
.L_x_18:
[----:B------:R-:W-:Y:S01]  /*0cf0*/  MOV R9, R3 ;  /* 0x0000000300097202 */ /* 0x000fe20000000f00 */
[----:B------:R-:W-:Y:S02]  /*0d00*/  IMAD.MOV.U32 R2, RZ, RZ, R14 ;  /* 0x000000ffff027224 */ /* 0x000fe400078e000e */
[----:B------:R-:W-:-:S04]  /*0d10*/  IMAD.MOV.U32 R3, RZ, RZ, 0x0 ;  /* 0x00000000ff037424 */ /* 0x000fc800078e00ff */
[----:B------:R-:W-:Y:S05]  /*0d20*/  RET.REL.NODEC R2 `(_Z15julMandelKerneliiiPh) ;  /* 0xfffffff002b47950 */ /* 0x000fea0003c3ffff */
        .weak           $__internal_1_$__cuda_sm3x_div_rn_noftz_f32_slowpath
        .type           $__internal_1_$__cuda_sm3x_div_rn_noftz_f32_slowpath,@function
        .size           $__internal_1_$__cuda_sm3x_div_rn_noftz_f32_slowpath,(.L_x_32 - $__internal_1_$__cuda_sm3x_div_rn_noftz_f32_slowpath)
$__internal_1_$__cuda_sm3x_div_rn_noftz_f32_slowpath:
[----:B------:R-:W-:Y:S01]  /*0d30*/  SHF.R.U32.HI R10, RZ, 0x17, R3 ;  /* 0x00000017ff0a7819 */ /* 0x000fe20000011603 */
[----:B------:R-:W-:Y:S01]  /*0d40*/  BSSY.RECONVERGENT B2, `(.L_x_19) ;  /* 0x0000063000027945 */ /* 0x000fe20003800200 */
[--C-:B------:R-:W-:Y:S01]  /*0d50*/  SHF.R.U32.HI R14, RZ, 0x17, R0.reuse ;  /* 0x00000017ff0e7819 */ /* 0x100fe20000011600 */
[----:B------:R-:W-:Y:S01]  /*0d60*/  IMAD.MOV.U32 R2, RZ, RZ, R0 ;  /* 0x000000ffff027224 */ /* 0x000fe200078e0000 */
[----:B------:R-:W-:Y:S02]  /*0d70*/  LOP3.LUT R10, R10, 0xff, RZ, 0xc0, !PT ;  /* 0x000000ff0a0a7812 */ /* 0x000fe400078ec0ff */
[----:B------:R-:W-:Y:S02]  /*0d80*/  LOP3.LUT R14, R14, 0xff, RZ, 0xc0, !PT ;  /* 0x000000ff0e0e7812 */ /* 0x000fe400078ec0ff */
[----:B------:R-:W-:-:S03]  /*0d90*/  IADD3 R16, PT, PT, R10, -0x1, RZ ;  /* 0xffffffff0a107810 */ /* 0x000fc60007ffe0ff */
[----:B------:R-:W-:Y:S01]  /*0da0*/  VIADD R15, R14, 0xffffffff ;  /* 0xffffffff0e0f7836 */ /* 0x000fe20000000000 */
[----:B------:R-:W-:-:S04]  /*0db0*/  ISETP.GT.U32.AND P0, PT, R16, 0xfd, PT ;  /* 0x000000fd1000780c */ /* 0x000fc80003f04070 */
[----:B------:R-:W-:-:S13]  /*0dc0*/  ISETP.GT.U32.OR P0, PT, R15, 0xfd, P0 ;  /* 0x000000fd0f00780c */ /* 0x000fda0000704470 */
[----:B------:R-:W-:Y:S01]  /*0dd0*/  @!P0 MOV R12, RZ ;  /* 0x000000ff000c8202 */ /* 0x000fe20000000f00 */
[----:B------:R-:W-:Y:S06]  /*0de0*/  @!P0 BRA `(.L_x_20) ;  /* 0x00000000005c8947 */ /* 0x000fec0003800000 */
[----:B------:R-:W-:Y:S02]  /*0df0*/  FSETP.GTU.FTZ.AND P0, PT, |R0|, +INF , PT ;  /* 0x7f8000000000780b */ /* 0x000fe40003f1c200 */
[----:B------:R-:W-:-:S04]  /*0e00*/  FSETP.GTU.FTZ.AND P1, PT, |R3|, +INF , PT ;  /* 0x7f8000000300780b */ /* 0x000fc80003f3c200 */
[----:B------:R-:W-:-:S13]  /*0e10*/  PLOP3.LUT P0, PT, P0, P1, PT, 0xf8, 0x8f ;  /* 0x00000000008f781c */ /* 0x000fda0000703f70 */
[----:B------:R-:W-:Y:S05]  /*0e20*/  @P0 BRA `(.L_x_21) ;  /* 0x00000004004c0947 */ /* 0x000fea0003800000 */
[----:B------:R-:W-:-:S13]  /*0e30*/  LOP3.LUT P0, RZ, R3, 0x7fffffff, R2, 0xc8, !PT ;  /* 0x7fffffff03ff7812 */ /* 0x000fda000780c802 */
[----:B------:R-:W-:Y:S05]  /*0e40*/  @!P0 BRA `(.L_x_22) ;  /* 0x00000004003c8947 */ /* 0x000fea0003800000 */
[C---:B------:R-:W-:Y:S02]  /*0e50*/  FSETP.NEU.FTZ.AND P2, PT, |R0|.reuse, +INF , PT ;  /* 0x7f8000000000780b */ /* 0x040fe40003f5d200 */
[----:B------:R-:W-:Y:S02]  /*0e60*/  FSETP.NEU.FTZ.AND P1, PT, |R3|, +INF , PT ;  /* 0x7f8000000300780b */ /* 0x000fe40003f3d200 */
[----:B------:R-:W-:-:S11]  /*0e70*/  FSETP.NEU.FTZ.AND P0, PT, |R0|, +INF , PT ;  /* 0x7f8000000000780b */ /* 0x000fd60003f1d200 */
[----:B------:R-:W-:Y:S05]  /*0e80*/  @!P1 BRA !P2, `(.L_x_22) ;  /* 0x00000004002c9947 */ /* 0x000fea0005000000 */
[----:B------:R-:W-:-:S04]  /*0e90*/  LOP3.LUT P2, RZ, R2, 0x7fffffff, RZ, 0xc0, !PT ;  /* 0x7fffffff02ff7812 */ /* 0x000fc8000784c0ff */
[----:B------:R-:W-:-:S13]  /*0ea0*/  PLOP3.LUT P1, PT, P1, P2, PT, 0x2f, 0xf2 ;  /* 0x0000000000f2781c */ /* 0x000fda0000f24577 */
[----:B------:R-:W-:Y:S05]  /*0eb0*/  @P1 BRA `(.L_x_23) ;  /* 0x0000000400181947 */ /* 0x000fea0003800000 */
[----:B------:R-:W-:-:S04]  /*0ec0*/  LOP3.LUT P1, RZ, R3, 0x7fffffff, RZ, 0xc0, !PT ;  /* 0x7fffffff03ff7812 */ /* 0x000fc8000782c0ff */
[----:B------:R-:W-:-:S13]  /*0ed0*/  PLOP3.LUT P0, PT, P0, P1, PT, 0x2f, 0xf2 ;  /* 0x0000000000f2781c */ /* 0x000fda0000702577 */
[----:B------:R-:W-:Y:S05]  /*0ee0*/  @P0 BRA `(.L_x_24) ;  /* 0x0000000400000947 */ /* 0x000fea0003800000 */
[----:B------:R-:W-:Y:S02]  /*0ef0*/  ISETP.GE.AND P0, PT, R15, RZ, PT ;  /* 0x000000ff0f00720c */ /* 0x000fe40003f06270 */
[----:B------:R-:W-:-:S11]  /*0f00*/  ISETP.GE.AND P1, PT, R16, RZ, PT ;  /* 0x000000ff1000720c */ /* 0x000fd60003f26270 */
[----:B------:R-:W-:Y:S02]  /*0f10*/  @P0 IMAD.MOV.U32 R12, RZ, RZ, RZ ;  /* 0x000000ffff0c0224 */ /* 0x000fe400078e00ff */
[----:B------:R-:W-:Y:S01]  /*0f20*/  @!P0 FFMA R2, R0, 1.84467440737095516160e+19, RZ ;  /* 0x5f80000000028823 */ /* 0x000fe200000000ff */
[----:B------:R-:W-:Y:S02]  /*0f30*/  @!P0 IMAD.MOV.U32 R12, RZ, RZ, -0x40 ;  /* 0xffffffc0ff0c8424 */ /* 0x000fe400078e00ff */
[----:B------:R-:W-:-:S03]  /*0f40*/  @!P1 FFMA R3, R3, 1.84467440737095516160e+19, RZ ;  /* 0x5f80000003039823 */ /* 0x000fc600000000ff */
[----:B------:R-:W-:-:S07]  /*0f50*/  @!P1 IADD3 R12, PT, PT, R12, 0x40, RZ ;  /* 0x000000400c0c9810 */ /* 0x000fce0007ffe0ff */
.L_x_20:
[----:B------:R-:W-:Y:S01]  /*0f60*/  LEA R16, R10, 0xc0800000, 0x17 ;  /* 0xc08000000a107811 */ /* 0x000fe200078eb8ff */
[----:B------:R-:W-:Y:S04]  /*0f70*/  BSSY.RECONVERGENT B3, `(.L_x_25) ;  /* 0x0000036000037945 */ /* 0x000fe80003800200 */
[----:B------:R-:W-:Y:S02]  /*0f80*/  IMAD.IADD R16, R3, 0x1, -R16 ;  /* 0x0000000103107824 */ /* 0x000fe400078e0a10 */
[----:B------:R-:W-:Y:S02]  /*0f90*/  VIADD R3, R14, 0xffffff81 ;  /* 0xffffff810e037836 */ /* 0x000fe40000000000 */
[----:B------:R-:W0:Y:S01]  /*0fa0*/  MUFU.RCP R18, R16 ;  /* 0x0000001000127308 */ /* 0x000e220000001000 */
[----:B------:R-:W-:Y:S01]  /*0fb0*/  FADD.FTZ R15, -R16, -RZ ;  /* 0x800000ff100f7221 */ /* 0x000fe20000010100 */
[C---:B------:R-:W-:Y:S01]  /*0fc0*/  IMAD R2, R3.reuse, -0x800000, R2 ;  /* 0xff80000003027824 */ /* 0x040fe200078e0202 */
[----:B------:R-:W-:-:S04]  /*0fd0*/  IADD3 R19, PT, PT, R3, 0x7f, -R10 ;  /* 0x0000007f03137810 */ /* 0x000fc80007ffe80a */
[----:B------:R-:W-:Y:S01]  /*0fe0*/  IADD3 R19, PT, PT, R19, R12, RZ ;  /* 0x0000000c13137210 */ /* 0x000fe20007ffe0ff */
[----:B0-----:R-:W-:-:S04]  /*0ff0*/  FFMA R17, R18, R15, 1 ;  /* 0x3f80000012117423 */ /* 0x001fc8000000000f */
[----:B------:R-:W-:-:S04]  /*1000*/  FFMA R17, R18, R17, R18 ;  /* 0x0000001112117223 */ /* 0x000fc80000000012 */
[----:B------:R-:W-:-:S04]  /*1010*/  FFMA R14, R2, R17, RZ ;  /* 0x00000011020e7223 */ /* 0x000fc800000000ff */
[----:B------:R-:W-:-:S04]  /*1020*/  FFMA R18, R15, R14, R2 ;  /* 0x0000000e0f127223 */ /* 0x000fc80000000002 */
[----:B------:R-:W-:-:S04]  /*1030*/  FFMA R14, R17, R18, R14 ;  /* 0x00000012110e7223 */ /* 0x000fc8000000000e */
[----:B------:R-:W-:-:S04]  /*1040*/  FFMA R15, R15, R14, R2 ;  /* 0x0000000e0f0f7223 */ /* 0x000fc80000000002 */
[----:B------:R-:W-:-:S05]  /*1050*/  FFMA R2, R17, R15, R14 ;  /* 0x0000000f11027223 */ /* 0x000fca000000000e */
[----:B------:R-:W-:-:S04]  /*1060*/  SHF.R.U32.HI R3, RZ, 0x17, R2 ;  /* 0x00000017ff037819 */ /* 0x000fc80000011602 */
[----:B------:R-:W-:-:S05]  /*1070*/  LOP3.LUT R3, R3, 0xff, RZ, 0xc0, !PT ;  /* 0x000000ff03037812 */ /* 0x000fca00078ec0ff */
[----:B------:R-:W-:-:S04]  /*1080*/  IMAD.IADD R3, R3, 0x1, R19 ;  /* 0x0000000103037824 */ /* 0x000fc800078e0213 */
[----:B------:R-:W-:-:S05]  /*1090*/  VIADD R10, R3, 0xffffffff ;  /* 0xffffffff030a7836 */ /* 0x000fca0000000000 */
[----:B------:R-:W-:-:S13]  /*10a0*/  ISETP.GE.U32.AND P0, PT, R10, 0xfe, PT ;  /* 0x000000fe0a00780c */ /* 0x000fda0003f06070 */
[----:B------:R-:W-:Y:S05]  /*10b0*/  @!P0 BRA `(.L_x_26) ;  /* 0x0000000000808947 */ /* 0x000fea0003800000 */
[----:B------:R-:W-:-:S13]  /*10c0*/  ISETP.GT.AND P0, PT, R3, 0xfe, PT ;  /* 0x000000fe0300780c */ /* 0x000fda0003f04270 */
[----:B------:R-:W-:Y:S05]  /*10d0*/  @P0 BRA `(.L_x_27) ;  /* 0x00000000006c0947 */ /* 0x000fea0003800000 */
[----:B------:R-:W-:-:S13]  /*10e0*/  ISETP.GE.AND P0, PT, R3, 0x1, PT ;  /* 0x000000010300780c */ /* 0x000fda0003f06270 */
[----:B------:R-:W-:Y:S05]  /*10f0*/  @P0 BRA `(.L_x_28) ;  /* 0x0000000000740947 */ /* 0x000fea0003800000 */
[----:B------:R-:W-:Y:S02]  /*1100*/  ISETP.GE.AND P0, PT, R3, -0x18, PT ;  /* 0xffffffe80300780c */ /* 0x000fe40003f06270 */
[----:B------:R-:W-:-:S11]  /*1110*/  LOP3.LUT R2, R2, 0x80000000, RZ, 0xc0, !PT ;  /* 0x8000000002027812 */ /* 0x000fd600078ec0ff */
[----:B------:R-:W-:Y:S05]  /*1120*/  @!P0 BRA `(.L_x_28) ;  /* 0x0000000000688947 */ /* 0x000fea0003800000 */
[-CC-:B------:R-:W-:Y:S01]  /*1130*/  FFMA.RZ R10, R17, R15.reuse, R14.reuse ;  /* 0x0000000f110a7223 */ /* 0x180fe2000000c00e */
[C---:B------:R-:W-:Y:S02]  /*1140*/  ISETP.NE.AND P2, PT, R3.reuse, RZ, PT ;  /* 0x000000ff0300720c */ /* 0x040fe40003f45270 */
[----:B------:R-:W-:Y:S02]  /*1150*/  ISETP.NE.AND P1, PT, R3, RZ, PT ;  /* 0x000000ff0300720c */ /* 0x000fe40003f25270 */
[----:B------:R-:W-:Y:S01]  /*1160*/  LOP3.LUT R12, R10, 0x7fffff, RZ, 0xc0, !PT ;  /* 0x007fffff0a0c7812 */ /* 0x000fe200078ec0ff */
[CCC-:B------:R-:W-:Y:S01]  /*1170*/  FFMA.RP R10, R17.reuse, R15.reuse, R14.reuse ;  /* 0x0000000f110a7223 */ /* 0x1c0fe2000000800e */
[----:B------:R-:W-:Y:S01]  /*1180*/  FFMA.RM R15, R17, R15, R14 ;  /* 0x0000000f110f7223 */ /* 0x000fe2000000400e */
[----:B------:R-:W-:Y:S01]  /*1190*/  IADD3 R17, PT, PT, R3, 0x20, RZ ;  /* 0x0000002003117810 */ /* 0x000fe20007ffe0ff */
[----:B------:R-:W-:Y:S01]  /*11a0*/  IMAD.MOV R3, RZ, RZ, -R3 ;  /* 0x000000ffff037224 */ /* 0x000fe200078e0a03 */
[----:B------:R-:W-:-:S02]  /*11b0*/  LOP3.LUT R12, R12, 0x800000, RZ, 0xfc, !PT ;  /* 0x008000000c0c7812 */ /* 0x000fc400078efcff */
[----:B------:R-:W-:Y:S02]  /*11c0*/  FSETP.NEU.FTZ.AND P0, PT, R10, R15, PT ;  /* 0x0000000f0a00720b */ /* 0x000fe40003f1d000 */
[----:B------:R-:W-:Y:S02]  /*11d0*/  SHF.L.U32 R17, R12, R17, RZ ;  /* 0x000000110c117219 */ /* 0x000fe400000006ff */
[----:B------:R-:W-:Y:S02]  /*11e0*/  SEL R3, R3, RZ, P2 ;  /* 0x000000ff03037207 */ /* 0x000fe40001000000 */
[----:B------:R-:W-:Y:S02]  /*11f0*/  ISETP.NE.AND P1, PT, R17, RZ, P1 ;  /* 0x000000ff1100720c */ /* 0x000fe40000f25270 */
[----:B------:R-:W-:Y:S02]  /*1200*/  SHF.R.U32.HI R3, RZ, R3, R12 ;  /* 0x00000003ff037219 */ /* 0x000fe4000001160c */
[----:B------:R-:W-:-:S02]  /*1210*/  PLOP3.LUT P0, PT, P0, P1, PT, 0xf8, 0x8f ;  /* 0x00000000008f781c */ /* 0x000fc40000703f70 */
[----:B------:R-:W-:Y:S02]  /*1220*/  SHF.R.U32.HI R15, RZ, 0x1, R3 ;  /* 0x00000001ff0f7819 */ /* 0x000fe40000011603 */
[----:B------:R-:W-:-:S04]  /*1230*/  SEL R10, RZ, 0x1, !P0 ;  /* 0x00000001ff0a7807 */ /* 0x000fc80004000000 */
[----:B------:R-:W-:-:S04]  /*1240*/  LOP3.LUT R10, R10, 0x1, R15, 0xf8, !PT ;  /* 0x000000010a0a7812 */ /* 0x000fc800078ef80f */
[----:B------:R-:W-:-:S04]  /*1250*/  LOP3.LUT R10, R10, R3, RZ, 0xc0, !PT ;  /* 0x000000030a0a7212 */ /* 0x000fc800078ec0ff */
[----:B------:R-:W-:-:S04]  /*1260*/  IADD3 R15, PT, PT, R15, R10, RZ ;  /* 0x0000000a0f0f7210 */ /* 0x000fc80007ffe0ff */
[----:B------:R-:W-:Y:S01]  /*1270*/  LOP3.LUT R2, R15, R2, RZ, 0xfc, !PT ;  /* 0x000000020f027212 */ /* 0x000fe200078efcff */
[----:B------:R-:W-:Y:S06]  /*1280*/  BRA `(.L_x_28) ;  /* 0x0000000000107947 */ /* 0x000fec0003800000 */
.L_x_27:
[----:B------:R-:W-:-:S04]  /*1290*/  LOP3.LUT R2, R2, 0x80000000, RZ, 0xc0, !PT ;  /* 0x8000000002027812 */ /* 0x000fc800078ec0ff */
[----:B------:R-:W-:Y:S01]  /*12a0*/  LOP3.LUT R2, R2, 0x7f800000, RZ, 0xfc, !PT ;  /* 0x7f80000002027812 */ /* 0x000fe200078efcff */
[----:B------:R-:W-:Y:S06]  /*12b0*/  BRA `(.L_x_28) ;  /* 0x0000000000047947 */ /* 0x000fec0003800000 */
.L_x_26:
[----:B------:R-:W-:-:S07]  /*12c0*/  IMAD R2, R19, 0x800000, R2 ;  /* 0x0080000013027824 */ /* 0x000fce00078e0202 */
.L_x_28:
[----:B------:R-:W-:Y:S05]  /*12d0*/  BSYNC.RECONVERGENT B3 ;  /* 0x0000000000037941 */ /* 0x000fea0003800200 */
.L_x_25:
[----:B------:R-:W-:Y:S05]  /*12e0*/  BRA `(.L_x_29) ;  /* 0x0000000000207947 */ /* 0x000fea0003800000 */
.L_x_24:
[----:B------:R-:W-:-:S04]  /*12f0*/  LOP3.LUT R2, R3, 0x80000000, R2, 0x48, !PT ;  /* 0x8000000003027812 */ /* 0x000fc800078e4802 */
[----:B------:R-:W-:Y:S01]  /*1300*/  LOP3.LUT R2, R2, 0x7f800000, RZ, 0xfc, !PT ;  /* 0x7f80000002027812 */ /* 0x000fe200078efcff */
[----:B------:R-:W-:Y:S06]  /*1310*/  BRA `(.L_x_29) ;  /* 0x0000000000147947 */ /* 0x000fec0003800000 */
.L_x_23:
[----:B------:R-:W-:Y:S01]  /*1320*/  LOP3.LUT R2, R3, 0x80000000, R2, 0x48, !PT ;  /* 0x8000000003027812 */ /* 0x000fe200078e4802 */
[----:B------:R-:W-:Y:S06]  /*1330*/  BRA `(.L_x_29) ;  /* 0x00000000000c7947 */ /* 0x000fec0003800000 */
.L_x_22:
[----:B------:R-:W0:Y:S01]  /*1340*/  MUFU.RSQ R2, -QNAN ;  /* 0xffc0000000027908 */ /* 0x000e220000001400 */
[----:B------:R-:W-:Y:S05]  /*1350*/  BRA `(.L_x_29) ;  /* 0x0000000000047947 */ /* 0x000fea0003800000 */
.L_x_21:
[----:B------:R-:W-:-:S07]  /*1360*/  FADD.FTZ R2, R0, R3 ;  /* 0x0000000300027221 */ /* 0x000fce0000010000 */
.L_x_29:
[----:B------:R-:W-:Y:S05]  /*1370*/  BSYNC.RECONVERGENT B2 ;  /* 0x0000000000027941 */ /* 0x000fea0003800200 */
.L_x_19:
[----:B------:R-:W-:Y:S01]  /*1380*/  HFMA2 R3, -RZ, RZ, 0, 0 ;  /* 0x00000000ff037431 */ /* 0x000fe200000001ff */
[----:B0-----:R-:W-:Y:S01]  /*1390*/  MOV R10, R2 ;  /* 0x00000002000a7202 */ /* 0x001fe20000000f00 */
[----:B------:R-:W-:-:S04]  /*13a0*/  IMAD.MOV.U32 R2, RZ, RZ, R9 ;  /* 0x000000ffff027224 */ /* 0x000fc800078e0009 */
[----:B------:R-:W-:Y:S05]  /*13b0*/  RET.REL.NODEC R2 `(_Z15julMandelKerneliiiPh) ;  /* 0xffffffec02107950 */ /* 0x000fea0003c3ffff */
.L_x_30:
[----:B------:R-:W-:-:S00]  /*13c0*/  BRA `(.L_x_30) ;  /* 0xfffffffc00fc7947 */ /* 0x000fc0000383ffff */
[----:B------:R-:W-:-:S00]  /*13d0*/  NOP ;  /* 0x0000000000007918 */ /* 0x000fc00000000000 */
        /* <DEDUP_REMOVED lines=10> */
.L_x_32:


//--------------------- .nv.shared.reserved.0     --------------------------
	.section	.nv.shared.reserved.0,"aw",@nobits
	.weak		__nv_reservedSMEM_offset_0_alias
	.size		__nv_reservedSMEM_offset_0_alias, 0, 64
	.other		__nv_reservedSMEM_offset_0_alias,@"STO_CUDA_RESERVED_SHARED STV_DEFAULT"
__nv_reservedSMEM_offset_0_alias:
	.zero		0
	.zero		64


//--------------------- .nv.constant0._Z15julMandelKerneliiiPh --------------------------
	.section	.nv.constant0._Z15julMandelKerneliiiPh,"a",@progbits
	.sectionflags	@""
	.align	4
.nv.constant0._Z15julMandelKerneliiiPh:
	.zero		920


//--------------------- SYMBOLS --------------------------

	.type		.nv.reservedSmem.offset0,@object
	.size		.nv.reservedSmem.offset0,0x4
